//
// Generated by NVIDIA NVVM Compiler
//
// Compiler Build ID: CL-36424714
// Cuda compilation tools, release 13.0, V13.0.88
// Based on NVVM 20.0.0
//

.version 9.0
.target sm_100
.address_size 64

	// .globl	_Z13cudaMatrixAddPfS_S_ii

.visible .entry _Z13cudaMatrixAddPfS_S_ii(
	.param .u64 .ptr .align 1 _Z13cudaMatrixAddPfS_S_ii_param_0,
	.param .u64 .ptr .align 1 _Z13cudaMatrixAddPfS_S_ii_param_1,
	.param .u64 .ptr .align 1 _Z13cudaMatrixAddPfS_S_ii_param_2,
	.param .u32 _Z13cudaMatrixAddPfS_S_ii_param_3,
	.param .u32 _Z13cudaMatrixAddPfS_S_ii_param_4
)
{
	.reg .pred 	%p<2>;
	.reg .b32 	%r<8>;
	.reg .b32 	%f<4>;
	.reg .b64 	%rd<11>;

	ld.param.u64 	%rd1, [_Z13cudaMatrixAddPfS_S_ii_param_0];
	ld.param.u64 	%rd2, [_Z13cudaMatrixAddPfS_S_ii_param_1];
	ld.param.u64 	%rd3, [_Z13cudaMatrixAddPfS_S_ii_param_2];
	ld.param.u32 	%r2, [_Z13cudaMatrixAddPfS_S_ii_param_3];
	ld.param.u32 	%r3, [_Z13cudaMatrixAddPfS_S_ii_param_4];
	mov.u32 	%r4, %ctaid.x;
	mov.u32 	%r5, %ntid.x;
	mov.u32 	%r6, %tid.x;
	mad.lo.s32 	%r1, %r4, %r5, %r6;
	mul.lo.s32 	%r7, %r3, %r2;
	setp.ge.s32 	%p1, %r1, %r7;
	@%p1 bra 	$L__BB0_2;
	cvta.to.global.u64 	%rd4, %rd1;
	cvta.to.global.u64 	%rd5, %rd2;
	cvta.to.global.u64 	%rd6, %rd3;
	mul.wide.s32 	%rd7, %r1, 4;
	add.s64 	%rd8, %rd4, %rd7;
	ld.global.f32 	%f1, [%rd8];
	add.s64 	%rd9, %rd5, %rd7;
	ld.global.f32 	%f2, [%rd9];
	add.f32 	%f3, %f1, %f2;
	add.s64 	%rd10, %rd6, %rd7;
	st.global.f32 	[%rd10], %f3;
$L__BB0_2:
	ret;

}
	// .globl	_Z14cudaMatrixMultPfS_S_i
.visible .entry _Z14cudaMatrixMultPfS_S_i(
	.param .u64 .ptr .align 1 _Z14cudaMatrixMultPfS_S_i_param_0,
	.param .u64 .ptr .align 1 _Z14cudaMatrixMultPfS_S_i_param_1,
	.param .u64 .ptr .align 1 _Z14cudaMatrixMultPfS_S_i_param_2,
	.param .u32 _Z14cudaMatrixMultPfS_S_i_param_3
)
{
	.reg .pred 	%p<10>;
	.reg .b32 	%r<64>;
	.reg .b32 	%f<68>;
	.reg .b64 	%rd<65>;

	ld.param.u64 	%rd10, [_Z14cudaMatrixMultPfS_S_i_param_0];
	ld.param.u64 	%rd11, [_Z14cudaMatrixMultPfS_S_i_param_1];
	ld.param.u64 	%rd9, [_Z14cudaMatrixMultPfS_S_i_param_2];
	ld.param.u32 	%r37, [_Z14cudaMatrixMultPfS_S_i_param_3];
	cvta.to.global.u64 	%rd1, %rd11;
	cvta.to.global.u64 	%rd2, %rd10;
	mov.u32 	%r1, %ctaid.x;
	mov.u32 	%r2, %tid.x;
	setp.lt.s32 	%p1, %r37, 1;
	mov.f32 	%f67, 0f00000000;
	@%p1 bra 	$L__BB1_12;
	mul.lo.s32 	%r3, %r37, %r1;
	and.b32  	%r4, %r37, 7;
	setp.lt.u32 	%p2, %r37, 8;
	mov.f32 	%f67, 0f00000000;
	mov.b32 	%r62, 0;
	@%p2 bra 	$L__BB1_4;
	and.b32  	%r62, %r37, 2147483640;
	neg.s32 	%r60, %r62;
	add.s32 	%r59, %r2, %r37;
	shl.b32 	%r8, %r37, 3;
	shl.b32 	%r39, %r37, 1;
	add.s32 	%r58, %r2, %r39;
	mad.lo.s32 	%r57, %r37, 3, %r2;
	shl.b32 	%r40, %r37, 2;
	add.s32 	%r56, %r2, %r40;
	mad.lo.s32 	%r55, %r37, 5, %r2;
	mad.lo.s32 	%r54, %r37, 6, %r2;
	mad.lo.s32 	%r53, %r37, 7, %r2;
	mul.wide.u32 	%rd12, %r2, 4;
	add.s64 	%rd64, %rd1, %rd12;
	mul.wide.u32 	%rd13, %r3, 4;
	add.s64 	%rd14, %rd13, %rd2;
	add.s64 	%rd63, %rd14, 16;
	mov.f32 	%f67, 0f00000000;
	mul.wide.u32 	%rd29, %r8, 4;
$L__BB1_3:
	.pragma "nounroll";
	ld.global.f32 	%f17, [%rd63+-16];
	ld.global.f32 	%f18, [%rd64];
	fma.rn.f32 	%f19, %f17, %f18, %f67;
	ld.global.f32 	%f20, [%rd63+-12];
	mul.wide.u32 	%rd15, %r59, 4;
	add.s64 	%rd16, %rd1, %rd15;
	ld.global.f32 	%f21, [%rd16];
	fma.rn.f32 	%f22, %f20, %f21, %f19;
	ld.global.f32 	%f23, [%rd63+-8];
	mul.wide.u32 	%rd17, %r58, 4;
	add.s64 	%rd18, %rd1, %rd17;
	ld.global.f32 	%f24, [%rd18];
	fma.rn.f32 	%f25, %f23, %f24, %f22;
	ld.global.f32 	%f26, [%rd63+-4];
	mul.wide.u32 	%rd19, %r57, 4;
	add.s64 	%rd20, %rd1, %rd19;
	ld.global.f32 	%f27, [%rd20];
	fma.rn.f32 	%f28, %f26, %f27, %f25;
	ld.global.f32 	%f29, [%rd63];
	mul.wide.u32 	%rd21, %r56, 4;
	add.s64 	%rd22, %rd1, %rd21;
	ld.global.f32 	%f30, [%rd22];
	fma.rn.f32 	%f31, %f29, %f30, %f28;
	ld.global.f32 	%f32, [%rd63+4];
	mul.wide.u32 	%rd23, %r55, 4;
	add.s64 	%rd24, %rd1, %rd23;
	ld.global.f32 	%f33, [%rd24];
	fma.rn.f32 	%f34, %f32, %f33, %f31;
	ld.global.f32 	%f35, [%rd63+8];
	mul.wide.u32 	%rd25, %r54, 4;
	add.s64 	%rd26, %rd1, %rd25;
	ld.global.f32 	%f36, [%rd26];
	fma.rn.f32 	%f37, %f35, %f36, %f34;
	ld.global.f32 	%f38, [%rd63+12];
	mul.wide.u32 	%rd27, %r53, 4;
	add.s64 	%rd28, %rd1, %rd27;
	ld.global.f32 	%f39, [%rd28];
	fma.rn.f32 	%f67, %f38, %f39, %f37;
	add.s32 	%r60, %r60, 8;
	add.s32 	%r59, %r59, %r8;
	add.s32 	%r58, %r58, %r8;
	add.s32 	%r57, %r57, %r8;
	add.s32 	%r56, %r56, %r8;
	add.s32 	%r55, %r55, %r8;
	add.s32 	%r54, %r54, %r8;
	add.s32 	%r53, %r53, %r8;
	add.s64 	%rd64, %rd64, %rd29;
	add.s64 	%rd63, %rd63, 32;
	setp.ne.s32 	%p3, %r60, 0;
	@%p3 bra 	$L__BB1_3;
$L__BB1_4:
	setp.eq.s32 	%p4, %r4, 0;
	@%p4 bra 	$L__BB1_12;
	and.b32  	%r32, %r37, 3;
	setp.lt.u32 	%p5, %r4, 4;
	@%p5 bra 	$L__BB1_7;
	add.s32 	%r41, %r62, %r3;
	mul.wide.u32 	%rd30, %r41, 4;
	add.s64 	%rd31, %rd2, %rd30;
	ld.global.f32 	%f41, [%rd31];
	mad.lo.s32 	%r42, %r62, %r37, %r2;
	mul.wide.u32 	%rd32, %r42, 4;
	add.s64 	%rd33, %rd1, %rd32;
	ld.global.f32 	%f42, [%rd33];
	fma.rn.f32 	%f43, %f41, %f42, %f67;
	cvt.u64.u32 	%rd34, %r3;
	cvt.u64.u32 	%rd35, %r62;
	add.s64 	%rd36, %rd35, %rd34;
	shl.b64 	%rd37, %rd36, 2;
	add.s64 	%rd38, %rd2, %rd37;
	ld.global.f32 	%f44, [%rd38+4];
	add.s32 	%r43, %r42, %r37;
	mul.wide.u32 	%rd39, %r43, 4;
	add.s64 	%rd40, %rd1, %rd39;
	ld.global.f32 	%f45, [%rd40];
	fma.rn.f32 	%f46, %f44, %f45, %f43;
	ld.global.f32 	%f47, [%rd38+8];
	add.s32 	%r44, %r43, %r37;
	mul.wide.u32 	%rd41, %r44, 4;
	add.s64 	%rd42, %rd1, %rd41;
	ld.global.f32 	%f48, [%rd42];
	fma.rn.f32 	%f49, %f47, %f48, %f46;
	ld.global.f32 	%f50, [%rd38+12];
	add.s32 	%r45, %r44, %r37;
	mul.wide.u32 	%rd43, %r45, 4;
	add.s64 	%rd44, %rd1, %rd43;
	ld.global.f32 	%f51, [%rd44];
	fma.rn.f32 	%f67, %f50, %f51, %f49;
	add.s32 	%r62, %r62, 4;
$L__BB1_7:
	setp.eq.s32 	%p6, %r32, 0;
	@%p6 bra 	$L__BB1_12;
	setp.eq.s32 	%p7, %r32, 1;
	@%p7 bra 	$L__BB1_10;
	add.s32 	%r46, %r62, %r3;
	mul.wide.u32 	%rd45, %r46, 4;
	add.s64 	%rd46, %rd2, %rd45;
	ld.global.f32 	%f53, [%rd46];
	mad.lo.s32 	%r47, %r62, %r37, %r2;
	mul.wide.u32 	%rd47, %r47, 4;
	add.s64 	%rd48, %rd1, %rd47;
	ld.global.f32 	%f54, [%rd48];
	fma.rn.f32 	%f55, %f53, %f54, %f67;
	cvt.u64.u32 	%rd49, %r3;
	cvt.u64.u32 	%rd50, %r62;
	add.s64 	%rd51, %rd50, %rd49;
	shl.b64 	%rd52, %rd51, 2;
	add.s64 	%rd53, %rd2, %rd52;
	ld.global.f32 	%f56, [%rd53+4];
	add.s32 	%r48, %r47, %r37;
	mul.wide.u32 	%rd54, %r48, 4;
	add.s64 	%rd55, %rd1, %rd54;
	ld.global.f32 	%f57, [%rd55];
	fma.rn.f32 	%f67, %f56, %f57, %f55;
	add.s32 	%r62, %r62, 2;
$L__BB1_10:
	and.b32  	%r49, %r37, 1;
	setp.eq.b32 	%p8, %r49, 1;
	not.pred 	%p9, %p8;
	@%p9 bra 	$L__BB1_12;
	add.s32 	%r50, %r62, %r3;
	mul.wide.u32 	%rd56, %r50, 4;
	add.s64 	%rd57, %rd2, %rd56;
	ld.global.f32 	%f58, [%rd57];
	mad.lo.s32 	%r51, %r62, %r37, %r2;
	mul.wide.u32 	%rd58, %r51, 4;
	add.s64 	%rd59, %rd1, %rd58;
	ld.global.f32 	%f59, [%rd59];
	fma.rn.f32 	%f67, %f58, %f59, %f67;
$L__BB1_12:
	cvta.to.global.u64 	%rd60, %rd9;
	mad.lo.s32 	%r52, %r37, %r1, %r2;
	mul.wide.s32 	%rd61, %r52, 4;
	add.s64 	%rd62, %rd60, %rd61;
	st.global.f32 	[%rd62], %f67;
	ret;

}


// ===== COMPILED SASS (sm_100) =====

	.target	sm_100

	.elftype	@"ET_EXEC"


//--------------------- .note.nv.tkinfo           --------------------------
	.section	.note.nv.tkinfo,"",@"SHT_NOTE"
	.sectionflags	@"SHF_NOTE_NV_TKINFO"
	.tkinfo
        /*0018*/ 	.word	0x00000002
        /*0030*/ 	.string	""
        /*0030*/ 	.string	"ptxas"
        /*0030*/ 	.string	"Cuda compilation tools, release 13.0, V13.0.88"
        /*0030*/ 	.string	"Build cuda_13.0.r13.0/compiler.36424714_0"
        /*0030*/ 	.string	"-arch sm_100 -m 64 "



//--------------------- .note.nv.cuinfo           --------------------------
	.section	.note.nv.cuinfo,"",@"SHT_NOTE"
	.sectionflags	@"SHF_NOTE_NV_CUINFO"
        /*0018*/ 	.short	0x0002
        /*001a*/ 	.short	0x0064
        /*001c*/ 	.short	0x0082
	.zero		2


//--------------------- .nv.info                  --------------------------
	.section	.nv.info,"",@"SHT_CUDA_INFO"
	.align	4


	//----- nvinfo : EIATTR_REGCOUNT
	.align		4
        /*0000*/ 	.byte	0x04, 0x2f
        /*0002*/ 	.short	(.L_1 - .L_0)
	.align		4
.L_0:
        /*0004*/ 	.word	index@(_Z13cudaMatrixAddPfS_S_ii)
        /*0008*/ 	.word	0x0000000c


	//----- nvinfo : EIATTR_FRAME_SIZE
	.align		4
.L_1:
        /*000c*/ 	.byte	0x04, 0x11
        /*000e*/ 	.short	(.L_3 - .L_2)
	.align		4
.L_2:
        /*0010*/ 	.word	index@(_Z13cudaMatrixAddPfS_S_ii)
        /*0014*/ 	.word	0x00000000


	//----- nvinfo : EIATTR_REGCOUNT
	.align		4
.L_3:
        /*0018*/ 	.byte	0x04, 0x2f
        /*001a*/ 	.short	(.L_5 - .L_4)
	.align		4
.L_4:
        /*001c*/ 	.word	index@(_Z14cudaMatrixMultPfS_S_i)
        /*0020*/ 	.word	0x00000020


	//----- nvinfo : EIATTR_FRAME_SIZE
	.align		4
.L_5:
        /*0024*/ 	.byte	0x04, 0x11
        /*0026*/ 	.short	(.L_7 - .L_6)
	.align		4
.L_6:
        /*0028*/ 	.word	index@(_Z14cudaMatrixMultPfS_S_i)
        /*002c*/ 	.word	0x00000000


	//----- nvinfo : EIATTR_MIN_STACK_SIZE
	.align		4
.L_7:
        /*0030*/ 	.byte	0x04, 0x12
        /*0032*/ 	.short	(.L_9 - .L_8)
	.align		4
.L_8:
        /*0034*/ 	.word	index@(_Z14cudaMatrixMultPfS_S_i)
        /*0038*/ 	.word	0x00000000


	//----- nvinfo : EIATTR_MIN_STACK_SIZE
	.align		4
.L_9:
        /*003c*/ 	.byte	0x04, 0x12
        /*003e*/ 	.short	(.L_11 - .L_10)
	.align		4
.L_10:
        /*0040*/ 	.word	index@(_Z13cudaMatrixAddPfS_S_ii)
        /*0044*/ 	.word	0x00000000
.L_11:


//--------------------- .nv.compat                --------------------------
	.section	.nv.compat,"",@"SHT_CUDA_COMPAT_INFO"
	.align	4
        /*0000*/ 	.byte	0x02, 0x09, 0x00, 0x00, 0x02, 0x02, 0x01, 0x00, 0x02, 0x05, 0x05, 0x00, 0x03, 0x07, 0x01, 0x01
        /*0010*/ 	.byte	0x02, 0x03, 0x00, 0x00, 0x02, 0x06, 0x01, 0x00, 0x04, 0x0b, 0x08, 0x00, 0x09, 0x00, 0x00, 0x00
        /*0020*/ 	.byte	0x00, 0x00, 0x00, 0x00


//--------------------- .nv.info._Z14cudaMatrixMultPfS_S_i --------------------------
	.section	.nv.info._Z14cudaMatrixMultPfS_S_i,"",@"SHT_CUDA_INFO"
	.sectionflags	@""
	.align	4


	//----- nvinfo : EIATTR_CUDA_API_VERSION
	.align		4
        /*0000*/ 	.byte	0x04, 0x37
        /*0002*/ 	.short	(.L_13 - .L_12)
.L_12:
        /*0004*/ 	.word	0x00000082


	//----- nvinfo : EIATTR_KPARAM_INFO
	.align		4
.L_13:
        /*0008*/ 	.byte	0x04, 0x17
        /*000a*/ 	.short	(.L_15 - .L_14)
.L_14:
        /*000c*/ 	.word	0x00000000
        /*0010*/ 	.short	0x0003
        /*0012*/ 	.short	0x0018
        /*0014*/ 	.byte	0x00, 0xf0, 0x11, 0x00


	//----- nvinfo : EIATTR_KPARAM_INFO
	.align		4
.L_15:
        /*0018*/ 	.byte	0x04, 0x17
        /*001a*/ 	.short	(.L_17 - .L_16)
.L_16:
        /*001c*/ 	.word	0x00000000
        /*0020*/ 	.short	0x0002
        /*0022*/ 	.short	0x0010
        /*0024*/ 	.byte	0x00, 0xf5, 0x21, 0x00


	//----- nvinfo : EIATTR_KPARAM_INFO
	.align		4
.L_17:
        /*0028*/ 	.byte	0x04, 0x17
        /*002a*/ 	.short	(.L_19 - .L_18)
.L_18:
        /*002c*/ 	.word	0x00000000
        /*0030*/ 	.short	0x0001
        /*0032*/ 	.short	0x0008
        /*0034*/ 	.byte	0x00, 0xf5, 0x21, 0x00


	//----- nvinfo : EIATTR_KPARAM_INFO
	.align		4
.L_19:
        /*0038*/ 	.byte	0x04, 0x17
        /*003a*/ 	.short	(.L_21 - .L_20)
.L_20:
        /*003c*/ 	.word	0x00000000
        /*0040*/ 	.short	0x0000
        /*0042*/ 	.short	0x0000
        /*0044*/ 	.byte	0x00, 0xf5, 0x21, 0x00


	//----- nvinfo : EIATTR_SPARSE_MMA_MASK
	.align		4
.L_21:
        /*0048*/ 	.byte	0x03, 0x50
        /*004a*/ 	.short	0x0000


	//----- nvinfo : EIATTR_MAXREG_COUNT
	.align		4
        /*004c*/ 	.byte	0x03, 0x1b
        /*004e*/ 	.short	0x00ff


	//----- nvinfo : EIATTR_MERCURY_ISA_VERSION
	.align		4
        /*0050*/ 	.byte	0x03, 0x5f
        /*0052*/ 	.short	0x0101


	//----- nvinfo : EIATTR_VRC_CTA_INIT_COUNT
	.align		4
        /*0054*/ 	.byte	0x02, 0x4a
	.zero		1
	.zero		1


	//----- nvinfo : EIATTR_EXIT_INSTR_OFFSETS
	.align		4
        /*0058*/ 	.byte	0x04, 0x1c
        /*005a*/ 	.short	(.L_23 - .L_22)


	//   ....[0]....
.L_22:
        /*005c*/ 	.word	0x00000960


	//----- nvinfo : EIATTR_CBANK_PARAM_SIZE
	.align		4
.L_23:
        /*0060*/ 	.byte	0x03, 0x19
        /*0062*/ 	.short	0x001c


	//----- nvinfo : EIATTR_PARAM_CBANK
	.align		4
        /*0064*/ 	.byte	0x04, 0x0a
        /*0066*/ 	.short	(.L_25 - .L_24)
	.align		4
.L_24:
        /*0068*/ 	.word	index@(.nv.constant0._Z14cudaMatrixMultPfS_S_i)
        /*006c*/ 	.short	0x0380
        /*006e*/ 	.short	0x001c


	//----- nvinfo : EIATTR_SW_WAR
	.align		4
.L_25:
        /*0070*/ 	.byte	0x04, 0x36
        /*0072*/ 	.short	(.L_27 - .L_26)
.L_26:
        /*0074*/ 	.word	0x00000008
.L_27:


//--------------------- .nv.info._Z13cudaMatrixAddPfS_S_ii --------------------------
	.section	.nv.info._Z13cudaMatrixAddPfS_S_ii,"",@"SHT_CUDA_INFO"
	.sectionflags	@""
	.align	4


	//----- nvinfo : EIATTR_CUDA_API_VERSION
	.align		4
        /*0000*/ 	.byte	0x04, 0x37
        /*0002*/ 	.short	(.L_29 - .L_28)
.L_28:
        /*0004*/ 	.word	0x00000082


	//----- nvinfo : EIATTR_KPARAM_INFO
	.align		4
.L_29:
        /*0008*/ 	.byte	0x04, 0x17
        /*000a*/ 	.short	(.L_31 - .L_30)
.L_30:
        /*000c*/ 	.word	0x00000000
        /*0010*/ 	.short	0x0004
        /*0012*/ 	.short	0x001c
        /*0014*/ 	.byte	0x00, 0xf0, 0x11, 0x00


	//----- nvinfo : EIATTR_KPARAM_INFO
	.align		4
.L_31:
        /*0018*/ 	.byte	0x04, 0x17
        /*001a*/ 	.short	(.L_33 - .L_32)
.L_32:
        /*001c*/ 	.word	0x00000000
        /*0020*/ 	.short	0x0003
        /*0022*/ 	.short	0x0018
        /*0024*/ 	.byte	0x00, 0xf0, 0x11, 0x00


	//----- nvinfo : EIATTR_KPARAM_INFO
	.align		4
.L_33:
        /*0028*/ 	.byte	0x04, 0x17
        /*002a*/ 	.short	(.L_35 - .L_34)
.L_34:
        /*002c*/ 	.word	0x00000000
        /*0030*/ 	.short	0x0002
        /*0032*/ 	.short	0x0010
        /*0034*/ 	.byte	0x00, 0xf5, 0x21, 0x00


	//----- nvinfo : EIATTR_KPARAM_INFO
	.align		4
.L_35:
        /*0038*/ 	.byte	0x04, 0x17
        /*003a*/ 	.short	(.L_37 - .L_36)
.L_36:
        /*003c*/ 	.word	0x00000000
        /*0040*/ 	.short	0x0001
        /*0042*/ 	.short	0x0008
        /*0044*/ 	.byte	0x00, 0xf5, 0x21, 0x00


	//----- nvinfo : EIATTR_KPARAM_INFO
	.align		4
.L_37:
        /*0048*/ 	.byte	0x04, 0x17
        /*004a*/ 	.short	(.L_39 - .L_38)
.L_38:
        /*004c*/ 	.word	0x00000000
        /*0050*/ 	.short	0x0000
        /*0052*/ 	.short	0x0000
        /*0054*/ 	.byte	0x00, 0xf5, 0x21, 0x00


	//----- nvinfo : EIATTR_SPARSE_MMA_MASK
	.align		4
.L_39:
        /*0058*/ 	.byte	0x03, 0x50
        /*005a*/ 	.short	0x0000


	//----- nvinfo : EIATTR_MAXREG_COUNT
	.align		4
        /*005c*/ 	.byte	0x03, 0x1b
        /*005e*/ 	.short	0x00ff


	//----- nvinfo : EIATTR_MERCURY_ISA_VERSION
	.align		4
        /*0060*/ 	.byte	0x03, 0x5f
        /*0062*/ 	.short	0x0101


	//----- nvinfo : EIATTR_VRC_CTA_INIT_COUNT
	.align		4
        /*0064*/ 	.byte	0x02, 0x4a
	.zero		1
	.zero		1


	//----- nvinfo : EIATTR_EXIT_INSTR_OFFSETS
	.align		4
        /*0068*/ 	.byte	0x04, 0x1c
        /*006a*/ 	.short	(.L_41 - .L_40)


	//   ....[0]....
.L_40:
        /*006c*/ 	.word	0x00000080


	//   ....[1]....
        /*0070*/ 	.word	0x00000140


	//----- nvinfo : EIATTR_CBANK_PARAM_SIZE
	.align		4
.L_41:
        /*0074*/ 	.byte	0x03, 0x19
        /*0076*/ 	.short	0x0020


	//----- nvinfo : EIATTR_PARAM_CBANK
	.align		4
        /*0078*/ 	.byte	0x04, 0x0a
        /*007a*/ 	.short	(.L_43 - .L_42)
	.align		4
.L_42:
        /*007c*/ 	.word	index@(.nv.constant0._Z13cudaMatrixAddPfS_S_ii)
        /*0080*/ 	.short	0x0380
        /*0082*/ 	.short	0x0020


	//----- nvinfo : EIATTR_SW_WAR
	.align		4
.L_43:
        /*0084*/ 	.byte	0x04, 0x36
        /*0086*/ 	.short	(.L_45 - .L_44)
.L_44:
        /*0088*/ 	.word	0x00000008
.L_45:


//--------------------- .nv.callgraph             --------------------------
	.section	.nv.callgraph,"",@"SHT_CUDA_CALLGRAPH"
	.align	4
	.sectionentsize	8
	.align		4
        /*0000*/ 	.word	0x00000000
	.align		4
        /*0004*/ 	.word	0xffffffff
	.align		4
        /*0008*/ 	.word	0x00000000
	.align		4
        /*000c*/ 	.word	0xfffffffe
	.align		4
        /*0010*/ 	.word	0x00000000
	.align		4
        /*0014*/ 	.word	0xfffffffd
	.align		4
        /*0018*/ 	.word	0x00000000
	.align		4
        /*001c*/ 	.word	0xfffffffc


//--------------------- .text._Z14cudaMatrixMultPfS_S_i --------------------------
	.section	.text._Z14cudaMatrixMultPfS_S_i,"ax",@progbits
	.align	128
        .global         _Z14cudaMatrixMultPfS_S_i
        .type           _Z14cudaMatrixMultPfS_S_i,@function
        .size           _Z14cudaMatrixMultPfS_S_i,(.L_x_6 - _Z14cudaMatrixMultPfS_S_i)
        .other          _Z14cudaMatrixMultPfS_S_i,@"STO_CUDA_ENTRY STV_DEFAULT"
_Z14cudaMatrixMultPfS_S_i:
.text._Z14cudaMatrixMultPfS_S_i:
[----:B------:R-:W-:Y:S08]  /*0000*/  LDC R1, c[0x0][0x37c] ;  /* 0x0000df00ff017b82 */ /* 0x000ff00000000800 */
[----:B------:R-:W0:Y:S01]  /*0010*/  LDC R0, c[0x0][0x398] ;  /* 0x0000e600ff007b82 */ /* 0x000e220000000800 */
[----:B------:R-:W1:Y:S01]  /*0020*/  S2R R3, SR_TID.X ;  /* 0x0000000000037919 */ /* 0x000e620000002100 */
[----:B------:R-:W2:Y:S01]  /*0030*/  LDCU.64 UR4, c[0x0][0x358] ;  /* 0x00006b00ff0477ac */ /* 0x000ea20008000a00 */
[----:B------:R-:W-:-:S05]  /*0040*/  HFMA2 R20, -RZ, RZ, 0, 0 ;  /* 0x00000000ff147431 */ /* 0x000fca00000001ff */
[----:B------:R-:W3:Y:S01]  /*0050*/  S2UR UR6, SR_CTAID.X ;  /* 0x00000000000679c3 */ /* 0x000ee20000002500 */
[----:B0-----:R-:W-:-:S13]  /*0060*/  ISETP.GE.AND P0, PT, R0, 0x1, PT ;  /* 0x000000010000780c */ /* 0x001fda0003f06270 */
[----:B-123--:R-:W-:Y:S05]  /*0070*/  @!P0 BRA `(.L_x_0) ;  /* 0x0000000800288947 */ /* 0x00efea0003800000 */
[C---:B------:R-:W-:Y:S01]  /*0080*/  ISETP.GE.U32.AND P1, PT, R0.reuse, 0x8, PT ;  /* 0x000000080000780c */ /* 0x040fe20003f26070 */
[C---:B------:R-:W-:Y:S01]  /*0090*/  IMAD R5, R0.reuse, UR6, RZ ;  /* 0x0000000600057c24 */ /* 0x040fe2000f8e02ff */
[----:B------:R-:W-:Y:S02]  /*00a0*/  LOP3.LUT R4, R0, 0x7, RZ, 0xc0, !PT ;  /* 0x0000000700047812 */ /* 0x000fe400078ec0ff */
[----:B------:R-:W-:Y:S02]  /*00b0*/  MOV R20, RZ ;  /* 0x000000ff00147202 */ /* 0x000fe40000000f00 */
[----:B------:R-:W-:Y:S02]  /*00c0*/  ISETP.NE.AND P0, PT, R4, RZ, PT ;  /* 0x000000ff0400720c */ /* 0x000fe40003f05270 */
[----:B------:R-:W-:-:S05]  /*00d0*/  MOV R6, RZ ;  /* 0x000000ff00067202 */ /* 0x000fca0000000f00 */
[----:B------:R-:W-:Y:S06]  /*00e0*/  @!P1 BRA `(.L_x_1) ;  /* 0x0000000000fc9947 */ /* 0x000fec0003800000 */
[----:B------:R-:W0:Y:S01]  /*00f0*/  LDC.64 R6, c[0x0][0x380] ;  /* 0x0000e000ff067b82 */ /* 0x000e220000000a00 */
[----:B------:R-:W-:Y:S01]  /*0100*/  IADD3 R2, PT, PT, R3, R0, RZ ;  /* 0x0000000003027210 */ /* 0x000fe20007ffe0ff */
[C-C-:B------:R-:W-:Y:S01]  /*0110*/  IMAD R10, R0.reuse, 0x3, R3.reuse ;  /* 0x00000003000a7824 */ /* 0x140fe200078e0203 */
[C---:B------:R-:W-:Y:S01]  /*0120*/  SHF.L.U32 R9, R0.reuse, 0x3, RZ ;  /* 0x0000000300097819 */ /* 0x040fe200000006ff */
[C-C-:B------:R-:W-:Y:S01]  /*0130*/  IMAD R24, R0.reuse, 0x5, R3.reuse ;  /* 0x0000000500187824 */ /* 0x140fe200078e0203 */
[CC--:B------:R-:W-:Y:S01]  /*0140*/  LEA R8, R0.reuse, R3.reuse, 0x1 ;  /* 0x0000000300087211 */ /* 0x0c0fe200078e08ff */
[C-C-:B------:R-:W-:Y:S01]  /*0150*/  IMAD R25, R0.reuse, 0x6, R3.reuse ;  /* 0x0000000600197824 */ /* 0x140fe200078e0203 */
[C---:B------:R-:W-:Y:S01]  /*0160*/  LEA R11, R0.reuse, R3, 0x2 ;  /* 0x00000003000b7211 */ /* 0x040fe200078e10ff */
[----:B------:R-:W1:Y:S01]  /*0170*/  LDC.64 R12, c[0x0][0x388] ;  /* 0x0000e200ff0c7b82 */ /* 0x000e620000000a00 */
[----:B------:R-:W-:Y:S01]  /*0180*/  IMAD R26, R0, 0x7, R3 ;  /* 0x00000007001a7824 */ /* 0x000fe200078e0203 */
[----:B------:R-:W-:Y:S01]  /*0190*/  MOV R20, RZ ;  /* 0x000000ff00147202 */ /* 0x000fe20000000f00 */
[----:B0-----:R-:W-:-:S03]  /*01a0*/  IMAD.WIDE.U32 R6, R5, 0x4, R6 ;  /* 0x0000000405067825 */ /* 0x001fc600078e0006 */
[----:B------:R-:W-:Y:S02]  /*01b0*/  IADD3 R21, P1, PT, R6, 0x10, RZ ;  /* 0x0000001006157810 */ /* 0x000fe40007f3e0ff */
[----:B------:R-:W-:Y:S01]  /*01c0*/  LOP3.LUT R6, R0, 0x7ffffff8, RZ, 0xc0, !PT ;  /* 0x7ffffff800067812 */ /* 0x000fe200078ec0ff */
[----:B-1----:R-:W-:Y:S01]  /*01d0*/  IMAD.WIDE.U32 R16, R3, 0x4, R12 ;  /* 0x0000000403107825 */ /* 0x002fe200078e000c */
[----:B------:R-:W-:-:S03]  /*01e0*/  IADD3.X R28, PT, PT, RZ, R7, RZ, P1, !PT ;  /* 0x00000007ff1c7210 */ /* 0x000fc60000ffe4ff */
[----:B------:R-:W-:-:S07]  /*01f0*/  IMAD.MOV R7, RZ, RZ, -R6 ;  /* 0x000000ffff077224 */ /* 0x000fce00078e0a06 */
.L_x_2:
[----:B------:R-:W-:Y:S01]  /*0200*/  MOV R14, R21 ;  /* 0x00000015000e7202 */ /* 0x000fe20000000f00 */
[----:B------:R-:W2:Y:S01]  /*0210*/  LDG.E R22, desc[UR4][R16.64] ;  /* 0x0000000410167981 */ /* 0x000ea2000c1e1900 */
[----:B------:R-:W-:-:S05]  /*0220*/  MOV R15, R28 ;  /* 0x0000001c000f7202 */ /* 0x000fca0000000f00 */
[----:B------:R-:W2:Y:S01]  /*0230*/  LDG.E R21, desc[UR4][R14.64+-0x10] ;  /* 0xfffff0040e157981 */ /* 0x000ea2000c1e1900 */
[----:B------:R-:W-:-:S03]  /*0240*/  IMAD.WIDE.U32 R18, R2, 0x4, R12 ;  /* 0x0000000402127825 */ /* 0x000fc600078e000c */
[----:B------:R-:W3:Y:S04]  /*0250*/  LDG.E R23, desc[UR4][R14.64+-0xc] ;  /* 0xfffff4040e177981 */ /* 0x000ee8000c1e1900 */
[----:B------:R-:W3:Y:S04]  /*0260*/  LDG.E R18, desc[UR4][R18.64] ;  /* 0x0000000412127981 */ /* 0x000ee8000c1e1900 */
[----:B------:R-:W4:Y:S04]  /*0270*/  LDG.E R28, desc[UR4][R14.64+-0x8] ;  /* 0xfffff8040e1c7981 */ /* 0x000f28000c1e1900 */
[----:B------:R-:W5:Y:S01]  /*0280*/  LDG.E R29, desc[UR4][R14.64+-0x4] ;  /* 0xfffffc040e1d7981 */ /* 0x000f62000c1e1900 */
[----:B--2---:R-:W-:Y:S01]  /*0290*/  FFMA R22, R21, R22, R20 ;  /* 0x0000001615167223 */ /* 0x004fe20000000014 */
[----:B------:R-:W-:-:S06]  /*02a0*/  IMAD.WIDE.U32 R20, R8, 0x4, R12 ;  /* 0x0000000408147825 */ /* 0x000fcc00078e000c */
[----:B------:R-:W4:Y:S01]  /*02b0*/  LDG.E R20, desc[UR4][R20.64] ;  /* 0x0000000414147981 */ /* 0x000f22000c1e1900 */
[----:B---3--:R-:W-:Y:S01]  /*02c0*/  FFMA R27, R23, R18, R22 ;  /* 0x00000012171b7223 */ /* 0x008fe20000000016 */
[----:B------:R-:W-:-:S06]  /*02d0*/  IMAD.WIDE.U32 R22, R10, 0x4, R12 ;  /* 0x000000040a167825 */ /* 0x000fcc00078e000c */
[----:B------:R-:W5:Y:S01]  /*02e0*/  LDG.E R22, desc[UR4][R22.64] ;  /* 0x0000000416167981 */ /* 0x000f62000c1e1900 */
[----:B------:R-:W-:-:S06]  /*02f0*/  IMAD.WIDE.U32 R18, R11, 0x4, R12 ;  /* 0x000000040b127825 */ /* 0x000fcc00078e000c */
[----:B------:R-:W2:Y:S01]  /*0300*/  LDG.E R18, desc[UR4][R18.64] ;  /* 0x0000000412127981 */ /* 0x000ea2000c1e1900 */
[----:B----4-:R-:W-:-:S03]  /*0310*/  FFMA R27, R28, R20, R27 ;  /* 0x000000141c1b7223 */ /* 0x010fc6000000001b */
[----:B------:R-:W2:Y:S01]  /*0320*/  LDG.E R28, desc[UR4][R14.64] ;  /* 0x000000040e1c7981 */ /* 0x000ea2000c1e1900 */
[----:B------:R-:W-:-:S04]  /*0330*/  IMAD.WIDE.U32 R20, R24, 0x4, R12 ;  /* 0x0000000418147825 */ /* 0x000fc800078e000c */
[----:B-----5:R-:W-:Y:S02]  /*0340*/  FFMA R27, R29, R22, R27 ;  /* 0x000000161d1b7223 */ /* 0x020fe4000000001b */
[----:B------:R-:W3:Y:S04]  /*0350*/  LDG.E R20, desc[UR4][R20.64] ;  /* 0x0000000414147981 */ /* 0x000ee8000c1e1900 */
[----:B------:R-:W3:Y:S01]  /*0360*/  LDG.E R29, desc[UR4][R14.64+0x4] ;  /* 0x000004040e1d7981 */ /* 0x000ee2000c1e1900 */
[----:B------:R-:W-:-:S06]  /*0370*/  IMAD.WIDE.U32 R22, R25, 0x4, R12 ;  /* 0x0000000419167825 */ /* 0x000fcc00078e000c */
[----:B------:R-:W4:Y:S01]  /*0380*/  LDG.E R22, desc[UR4][R22.64] ;  /* 0x0000000416167981 */ /* 0x000f22000c1e1900 */
[----:B--2---:R-:W-:-:S03]  /*0390*/  FFMA R27, R28, R18, R27 ;  /* 0x000000121c1b7223 */ /* 0x004fc6000000001b */
[----:B------:R-:W4:Y:S01]  /*03a0*/  LDG.E R28, desc[UR4][R14.64+0x8] ;  /* 0x000008040e1c7981 */ /* 0x000f22000c1e1900 */
[----:B------:R-:W-:-:S06]  /*03b0*/  IMAD.WIDE.U32 R18, R26, 0x4, R12 ;  /* 0x000000041a127825 */ /* 0x000fcc00078e000c */
[----:B------:R-:W2:Y:S01]  /*03c0*/  LDG.E R18, desc[UR4][R18.64] ;  /* 0x0000000412127981 */ /* 0x000ea2000c1e1900 */
[----:B---3--:R-:W-:-:S03]  /*03d0*/  FFMA R27, R29, R20, R27 ;  /* 0x000000141d1b7223 */ /* 0x008fc6000000001b */
[----:B------:R-:W2:Y:S01]  /*03e0*/  LDG.E R29, desc[UR4][R14.64+0xc] ;  /* 0x00000c040e1d7981 */ /* 0x000ea2000c1e1900 */
[----:B------:R-:W-:Y:S02]  /*03f0*/  IADD3 R21, P1, PT, R14, 0x20, RZ ;  /* 0x000000200e157810 */ /* 0x000fe40007f3e0ff */
[----:B------:R-:W-:Y:S01]  /*0400*/  IADD3 R7, PT, PT, R7, 0x8, RZ ;  /* 0x0000000807077810 */ /* 0x000fe20007ffe0ff */
[C---:B------:R-:W-:Y:S01]  /*0410*/  IMAD.IADD R10, R9.reuse, 0x1, R10 ;  /* 0x00000001090a7824 */ /* 0x040fe200078e020a */
[C---:B------:R-:W-:Y:S01]  /*0420*/  IADD3 R2, PT, PT, R9.reuse, R2, RZ ;  /* 0x0000000209027210 */ /* 0x040fe20007ffe0ff */
[C---:B------:R-:W-:Y:S01]  /*0430*/  IMAD.WIDE.U32 R16, R9.reuse, 0x4, R16 ;  /* 0x0000000409107825 */ /* 0x040fe200078e0010 */
[C---:B------:R-:W-:Y:S02]  /*0440*/  IADD3 R8, PT, PT, R9.reuse, R8, RZ ;  /* 0x0000000809087210 */ /* 0x040fe40007ffe0ff */
[C---:B------:R-:W-:Y:S02]  /*0450*/  IADD3 R11, PT, PT, R9.reuse, R11, RZ ;  /* 0x0000000b090b7210 */ /* 0x040fe40007ffe0ff */
[----:B------:R-:W-:-:S02]  /*0460*/  IADD3 R24, PT, PT, R9, R24, RZ ;  /* 0x0000001809187210 */ /* 0x000fc40007ffe0ff */
[C---:B------:R-:W-:Y:S02]  /*0470*/  IADD3 R25, PT, PT, R9.reuse, R25, RZ ;  /* 0x0000001909197210 */ /* 0x040fe40007ffe0ff */
[----:B------:R-:W-:Y:S01]  /*0480*/  IADD3 R26, PT, PT, R9, R26, RZ ;  /* 0x0000001a091a7210 */ /* 0x000fe20007ffe0ff */
[----:B----4-:R-:W-:Y:S01]  /*0490*/  FFMA R27, R28, R22, R27 ;  /* 0x000000161c1b7223 */ /* 0x010fe2000000001b */
[----:B------:R-:W-:Y:S02]  /*04a0*/  IADD3.X R28, PT, PT, RZ, R15, RZ, P1, !PT ;  /* 0x0000000fff1c7210 */ /* 0x000fe40000ffe4ff */
[----:B------:R-:W-:Y:S01]  /*04b0*/  ISETP.NE.AND P1, PT, R7, RZ, PT ;  /* 0x000000ff0700720c */ /* 0x000fe20003f25270 */
[----:B--2---:R-:W-:-:S12]  /*04c0*/  FFMA R20, R29, R18, R27 ;  /* 0x000000121d147223 */ /* 0x004fd8000000001b */
[----:B------:R-:W-:Y:S05]  /*04d0*/  @P1 BRA `(.L_x_2) ;  /* 0xfffffffc00481947 */ /* 0x000fea000383ffff */
.L_x_1:
[----:B------:R-:W-:Y:S05]  /*04e0*/  @!P0 BRA `(.L_x_0) ;  /* 0x00000004000c8947 */ /* 0x000fea0003800000 */
[----:B------:R-:W-:Y:S02]  /*04f0*/  ISETP.GE.U32.AND P1, PT, R4, 0x4, PT ;  /* 0x000000040400780c */ /* 0x000fe40003f26070 */
[----:B------:R-:W-:-:S04]  /*0500*/  LOP3.LUT R2, R0, 0x3, RZ, 0xc0, !PT ;  /* 0x0000000300027812 */ /* 0x000fc800078ec0ff */
[----:B------:R-:W-:-:S07]  /*0510*/  ISETP.NE.AND P0, PT, R2, RZ, PT ;  /* 0x000000ff0200720c */ /* 0x000fce0003f05270 */
[----:B------:R-:W-:Y:S06]  /*0520*/  @!P1 BRA `(.L_x_3) ;  /* 0x0000000000789947 */ /* 0x000fec0003800000 */
[----:B------:R-:W0:Y:S01]  /*0530*/  LDC.64 R8, c[0x0][0x388] ;  /* 0x0000e200ff087b82 */ /* 0x000e220000000a00 */
[----:B------:R-:W-:Y:S01]  /*0540*/  IMAD R15, R6, R0, R3 ;  /* 0x00000000060f7224 */ /* 0x000fe200078e0203 */
[CC--:B------:R-:W-:Y:S02]  /*0550*/  IADD3 R7, PT, PT, R5.reuse, R6.reuse, RZ ;  /* 0x0000000605077210 */ /* 0x0c0fe40007ffe0ff */
[----:B------:R-:W-:Y:S02]  /*0560*/  IADD3 R4, P1, PT, R5, R6, RZ ;  /* 0x0000000605047210 */ /* 0x000fe40007f3e0ff */
[----:B------:R-:W-:Y:S02]  /*0570*/  IADD3 R17, PT, PT, R15, R0, RZ ;  /* 0x000000000f117210 */ /* 0x000fe40007ffe0ff */
[----:B------:R-:W1:Y:S01]  /*0580*/  LDC.64 R18, c[0x0][0x380] ;  /* 0x0000e000ff127b82 */ /* 0x000e620000000a00 */
[----:B------:R-:W-:-:S07]  /*0590*/  IADD3.X R16, PT, PT, RZ, RZ, RZ, P1, !PT ;  /* 0x000000ffff107210 */ /* 0x000fce0000ffe4ff */
[----:B------:R-:W2:Y:S01]  /*05a0*/  LDC.64 R10, c[0x0][0x380] ;  /* 0x0000e000ff0a7b82 */ /* 0x000ea20000000a00 */
[----:B0-----:R-:W-:-:S04]  /*05b0*/  IMAD.WIDE.U32 R14, R15, 0x4, R8 ;  /* 0x000000040f0e7825 */ /* 0x001fc800078e0008 */
[----:B------:R-:W-:Y:S02]  /*05c0*/  IMAD.WIDE.U32 R12, R17, 0x4, R8 ;  /* 0x00000004110c7825 */ /* 0x000fe400078e0008 */
[----:B------:R-:W3:Y:S02]  /*05d0*/  LDG.E R14, desc[UR4][R14.64] ;  /* 0x000000040e0e7981 */ /* 0x000ee4000c1e1900 */
[----:B-1----:R-:W-:Y:S02]  /*05e0*/  IMAD.WIDE.U32 R18, R7, 0x4, R18 ;  /* 0x0000000407127825 */ /* 0x002fe400078e0012 */
[----:B------:R-:W4:Y:S02]  /*05f0*/  LDG.E R12, desc[UR4][R12.64] ;  /* 0x000000040c0c7981 */ /* 0x000f24000c1e1900 */
[----:B------:R-:W-:Y:S02]  /*0600*/  IMAD.IADD R17, R17, 0x1, R0 ;  /* 0x0000000111117824 */ /* 0x000fe400078e0200 */
[----:B------:R-:W3:Y:S01]  /*0610*/  LDG.E R7, desc[UR4][R18.64] ;  /* 0x0000000412077981 */ /* 0x000ee2000c1e1900 */
[----:B--2---:R-:W-:-:S02]  /*0620*/  LEA R10, P1, R4, R10, 0x2 ;  /* 0x0000000a040a7211 */ /* 0x004fc400078210ff */
[C---:B------:R-:W-:Y:S02]  /*0630*/  IADD3 R21, PT, PT, R17.reuse, R0, RZ ;  /* 0x0000000011157210 */ /* 0x040fe40007ffe0ff */
[----:B------:R-:W-:Y:S01]  /*0640*/  LEA.HI.X R11, R4, R11, R16, 0x2, P1 ;  /* 0x0000000b040b7211 */ /* 0x000fe200008f1410 */
[----:B------:R-:W-:-:S04]  /*0650*/  IMAD.WIDE.U32 R16, R17, 0x4, R8 ;  /* 0x0000000411107825 */ /* 0x000fc800078e0008 */
[----:B------:R-:W4:Y:S01]  /*0660*/  LDG.E R4, desc[UR4][R10.64+0x4] ;  /* 0x000004040a047981 */ /* 0x000f22000c1e1900 */
[----:B------:R-:W-:-:S03]  /*0670*/  IMAD.WIDE.U32 R8, R21, 0x4, R8 ;  /* 0x0000000415087825 */ /* 0x000fc600078e0008 */
[----:B------:R-:W2:Y:S04]  /*0680*/  LDG.E R16, desc[UR4][R16.64] ;  /* 0x0000000410107981 */ /* 0x000ea8000c1e1900 */
[----:B------:R-:W2:Y:S04]  /*0690*/  LDG.E R21, desc[UR4][R10.64+0x8] ;  /* 0x000008040a157981 */ /* 0x000ea8000c1e1900 */
[----:B------:R-:W5:Y:S04]  /*06a0*/  LDG.E R8, desc[UR4][R8.64] ;  /* 0x0000000408087981 */ /* 0x000f68000c1e1900 */
[----:B------:R-:W5:Y:S01]  /*06b0*/  LDG.E R19, desc[UR4][R10.64+0xc] ;  /* 0x00000c040a137981 */ /* 0x000f62000c1e1900 */
[----:B------:R-:W-:Y:S01]  /*06c0*/  IADD3 R6, PT, PT, R6, 0x4, RZ ;  /* 0x0000000406067810 */ /* 0x000fe20007ffe0ff */
[----:B---3--:R-:W-:-:S04]  /*06d0*/  FFMA R7, R7, R14, R20 ;  /* 0x0000000e07077223 */ /* 0x008fc80000000014 */
[----:B----4-:R-:W-:-:S04]  /*06e0*/  FFMA R4, R4, R12, R7 ;  /* 0x0000000c04047223 */ /* 0x010fc80000000007 */
[----:B--2---:R-:W-:-:S04]  /*06f0*/  FFMA R4, R21, R16, R4 ;  /* 0x0000001015047223 */ /* 0x004fc80000000004 */
[----:B-----5:R-:W-:-:S07]  /*0700*/  FFMA R20, R19, R8, R4 ;  /* 0x0000000813147223 */ /* 0x020fce0000000004 */
.L_x_3:
[----:B------:R-:W-:Y:S05]  /*0710*/  @!P0 BRA `(.L_x_0) ;  /* 0x0000000000808947 */ /* 0x000fea0003800000 */
[----:B------:R-:W-:Y:S01]  /*0720*/  ISETP.NE.AND P1, PT, R2, 0x1, PT ;  /* 0x000000010200780c */ /* 0x000fe20003f25270 */
[----:B------:R-:W0:Y:S01]  /*0730*/  LDC.64 R14, c[0x0][0x388] ;  /* 0x0000e200ff0e7b82 */ /* 0x000e220000000a00 */
[----:B------:R-:W-:-:S04]  /*0740*/  LOP3.LUT R2, R0, 0x1, RZ, 0xc0, !PT ;  /* 0x0000000100027812 */ /* 0x000fc800078ec0ff */
[----:B------:R-:W-:-:S03]  /*0750*/  ISETP.NE.U32.AND P0, PT, R2, 0x1, PT ;  /* 0x000000010200780c */ /* 0x000fc60003f05070 */
[----:B------:R-:W1:Y:S04]  /*0760*/  LDC.64 R18, c[0x0][0x380] ;  /* 0x0000e000ff127b82 */ /* 0x000e680000000a00 */
[C---:B------:R-:W-:Y:S01]  /*0770*/  @P1 IMAD R21, R6.reuse, R0, R3 ;  /* 0x0000000006151224 */ /* 0x040fe200078e0203 */
[CC--:B------:R-:W-:Y:S02]  /*0780*/  @P1 IADD3 R7, PT, PT, R5.reuse, R6.reuse, RZ ;  /* 0x0000000605071210 */ /* 0x0c0fe40007ffe0ff */
[----:B------:R-:W-:Y:S01]  /*0790*/  @P1 IADD3 R2, P2, PT, R5, R6, RZ ;  /* 0x0000000605021210 */ /* 0x000fe20007f5e0ff */
[----:B------:R-:W2:Y:S01]  /*07a0*/  @P1 LDC.64 R12, c[0x0][0x380] ;  /* 0x0000e000ff0c1b82 */ /* 0x000ea20000000a00 */
[----:B------:R-:W-:Y:S02]  /*07b0*/  @P1 IADD3 R6, PT, PT, R6, 0x2, RZ ;  /* 0x0000000206061810 */ /* 0x000fe40007ffe0ff */
[----:B------:R-:W-:-:S05]  /*07c0*/  @P1 IADD3.X R4, PT, PT, RZ, RZ, RZ, P2, !PT ;  /* 0x000000ffff041210 */ /* 0x000fca00017fe4ff */
[----:B------:R-:W3:Y:S01]  /*07d0*/  LDC.64 R10, c[0x0][0x380] ;  /* 0x0000e000ff0a7b82 */ /* 0x000ee20000000a00 */
[C---:B0-----:R-:W-:Y:S01]  /*07e0*/  @P1 IMAD.WIDE.U32 R16, R21.reuse, 0x4, R14 ;  /* 0x0000000415101825 */ /* 0x041fe200078e000e */
[----:B------:R-:W-:-:S06]  /*07f0*/  @P1 IADD3 R21, PT, PT, R21, R0, RZ ;  /* 0x0000000015151210 */ /* 0x000fcc0007ffe0ff */
[----:B------:R-:W0:Y:S01]  /*0800*/  LDC.64 R8, c[0x0][0x388] ;  /* 0x0000e200ff087b82 */ /* 0x000e220000000a00 */
[----:B-1----:R-:W-:Y:S01]  /*0810*/  @P1 IMAD.WIDE.U32 R18, R7, 0x4, R18 ;  /* 0x0000000407121825 */ /* 0x002fe200078e0012 */
[----:B------:R-:W-:Y:S01]  /*0820*/  @!P0 IADD3 R5, PT, PT, R5, R6, RZ ;  /* 0x0000000605058210 */ /* 0x000fe20007ffe0ff */
[----:B------:R-:W4:Y:S02]  /*0830*/  @P1 LDG.E R16, desc[UR4][R16.64] ;  /* 0x0000000410101981 */ /* 0x000f24000c1e1900 */
[----:B------:R-:W-:Y:S02]  /*0840*/  @P1 IMAD.WIDE.U32 R14, R21, 0x4, R14 ;  /* 0x00000004150e1825 */ /* 0x000fe400078e000e */
[----:B------:R-:W4:Y:S01]  /*0850*/  @P1 LDG.E R19, desc[UR4][R18.64] ;  /* 0x0000000412131981 */ /* 0x000f22000c1e1900 */
[----:B--2---:R-:W-:Y:S01]  /*0860*/  @P1 LEA R12, P2, R2, R12, 0x2 ;  /* 0x0000000c020c1211 */ /* 0x004fe200078410ff */
[----:B------:R-:W-:Y:S02]  /*0870*/  @!P0 IMAD R7, R6, R0, R3 ;  /* 0x0000000006078224 */ /* 0x000fe400078e0203 */
[----:B------:R-:W2:Y:S01]  /*0880*/  @P1 LDG.E R14, desc[UR4][R14.64] ;  /* 0x000000040e0e1981 */ /* 0x000ea2000c1e1900 */
[----:B------:R-:W-:Y:S01]  /*0890*/  @P1 LEA.HI.X R13, R2, R13, R4, 0x2, P2 ;  /* 0x0000000d020d1211 */ /* 0x000fe200010f1404 */
[----:B---3--:R-:W-:-:S04]  /*08a0*/  @!P0 IMAD.WIDE.U32 R10, R5, 0x4, R10 ;  /* 0x00000004050a8825 */ /* 0x008fc800078e000a */
[----:B------:R-:W2:Y:S04]  /*08b0*/  @P1 LDG.E R12, desc[UR4][R12.64+0x4] ;  /* 0x000004040c0c1981 */ /* 0x000ea8000c1e1900 */
[----:B------:R-:W3:Y:S01]  /*08c0*/  @!P0 LDG.E R11, desc[UR4][R10.64] ;  /* 0x000000040a0b8981 */ /* 0x000ee2000c1e1900 */
[----:B0-----:R-:W-:-:S06]  /*08d0*/  @!P0 IMAD.WIDE.U32 R8, R7, 0x4, R8 ;  /* 0x0000000407088825 */ /* 0x001fcc00078e0008 */
[----:B------:R-:W3:Y:S01]  /*08e0*/  @!P0 LDG.E R8, desc[UR4][R8.64] ;  /* 0x0000000408088981 */ /* 0x000ee2000c1e1900 */
[----:B----4-:R-:W-:-:S04]  /*08f0*/  @P1 FFMA R19, R19, R16, R20 ;  /* 0x0000001013131223 */ /* 0x010fc80000000014 */
[----:B--2---:R-:W-:-:S04]  /*0900*/  @P1 FFMA R20, R12, R14, R19 ;  /* 0x0000000e0c141223 */ /* 0x004fc80000000013 */
[----:B---3--:R-:W-:-:S07]  /*0910*/  @!P0 FFMA R20, R11, R8, R20 ;  /* 0x000000080b148223 */ /* 0x008fce0000000014 */
.L_x_0:
[----:B------:R-:W0:Y:S01]  /*0920*/  LDC.64 R4, c[0x0][0x390] ;  /* 0x0000e400ff047b82 */ /* 0x000e220000000a00 */
[----:B------:R-:W-:-:S04]  /*0930*/  IMAD R3, R0, UR6, R3 ;  /* 0x0000000600037c24 */ /* 0x000fc8000f8e0203 */
[----:B0-----:R-:W-:-:S05]  /*0940*/  IMAD.WIDE R2, R3, 0x4, R4 ;  /* 0x0000000403027825 */ /* 0x001fca00078e0204 */
[----:B------:R-:W-:Y:S01]  /*0950*/  STG.E desc[UR4][R2.64], R20 ;  /* 0x0000001402007986 */ /* 0x000fe2000c101904 */
[----:B------:R-:W-:Y:S05]  /*0960*/  EXIT ;  /* 0x000000000000794d */ /* 0x000fea0003800000 */
.L_x_4:
[----:B------:R-:W-:-:S00]  /*0970*/  BRA `(.L_x_4) ;  /* 0xfffffffc00fc7947 */ /* 0x000fc0000383ffff */
[----:B------:R-:W-:-:S00]  /*0980*/  NOP ;  /* 0x0000000000007918 */ /* 0x000fc00000000000 */
[----:B------:R-:W-:-:S00]  /*0990*/  NOP ;  /* 0x0000000000007918 */ /* 0x000fc00000000000 */
[----:B------:R-:W-:-:S00]  /*09a0*/  NOP ;  /* 0x0000000000007918 */ /* 0x000fc00000000000 */
[----:B------:R-:W-:-:S00]  /*09b0*/  NOP ;  /* 0x0000000000007918 */ /* 0x000fc00000000000 */
[----:B------:R-:W-:-:S00]  /*09c0*/  NOP ;  /* 0x0000000000007918 */ /* 0x000fc00000000000 */
[----:B------:R-:W-:-:S00]  /*09d0*/  NOP ;  /* 0x0000000000007918 */ /* 0x000fc00000000000 */
[----:B------:R-:W-:-:S00]  /*09e0*/  NOP ;  /* 0x0000000000007918 */ /* 0x000fc00000000000 */
[----:B------:R-:W-:-:S00]  /*09f0*/  NOP ;  /* 0x0000000000007918 */ /* 0x000fc00000000000 */
.L_x_6:


//--------------------- .text._Z13cudaMatrixAddPfS_S_ii --------------------------
	.section	.text._Z13cudaMatrixAddPfS_S_ii,"ax",@progbits
	.align	128
        .global         _Z13cudaMatrixAddPfS_S_ii
        .type           _Z13cudaMatrixAddPfS_S_ii,@function
        .size           _Z13cudaMatrixAddPfS_S_ii,(.L_x_7 - _Z13cudaMatrixAddPfS_S_ii)
        .other          _Z13cudaMatrixAddPfS_S_ii,@"STO_CUDA_ENTRY STV_DEFAULT"
_Z13cudaMatrixAddPfS_S_ii:
.text._Z13cudaMatrixAddPfS_S_ii:
[----:B------:R-:W-:Y:S01]  /*0000*/  LDC R1, c[0x0][0x37c] ;  /* 0x0000df00ff017b82 */ /* 0x000fe20000000800 */
[----:B------:R-:W0:Y:S07]  /*0010*/  S2R R0, SR_TID.X ;  /* 0x0000000000007919 */ /* 0x000e2e0000002100 */
[----:B------:R-:W0:Y:S01]  /*0020*/  S2UR UR6, SR_CTAID.X ;  /* 0x00000000000679c3 */ /* 0x000e220000002500 */
[----:B------:R-:W1:Y:S07]  /*0030*/  LDCU.64 UR4, c[0x0][0x398] ;  /* 0x00007300ff0477ac */ /* 0x000e6e0008000a00 */
[----:B------:R-:W0:Y:S01]  /*0040*/  LDC R9, c[0x0][0x360] ;  /* 0x0000d800ff097b82 */ /* 0x000e220000000800 */
[----:B-1----:R-:W-:Y:S01]  /*0050*/  UIMAD UR4, UR5, UR4, URZ ;  /* 0x00000004050472a4 */ /* 0x002fe2000f8e02ff */
[----:B0-----:R-:W-:-:S05]  /*0060*/  IMAD R9, R9, UR6, R0 ;  /* 0x0000000609097c24 */ /* 0x001fca000f8e0200 */
[----:B------:R-:W-:-:S13]  /*0070*/  ISETP.GE.AND P0, PT, R9, UR4, PT ;  /* 0x0000000409007c0c */ /* 0x000fda000bf06270 */
[----:B------:R-:W-:Y:S05]  /*0080*/  @P0 EXIT ;  /* 0x000000000000094d */ /* 0x000fea0003800000 */
[----:B------:R-:W0:Y:S01]  /*0090*/  LDC.64 R2, c[0x0][0x380] ;  /* 0x0000e000ff027b82 */ /* 0x000e220000000a00 */
[----:B------:R-:W1:Y:S07]  /*00a0*/  LDCU.64 UR4, c[0x0][0x358] ;  /* 0x00006b00ff0477ac */ /* 0x000e6e0008000a00 */
[----:B------:R-:W2:Y:S08]  /*00b0*/  LDC.64 R4, c[0x0][0x388] ;  /* 0x0000e200ff047b82 */ /* 0x000eb00000000a00 */
[----:B------:R-:W3:Y:S01]  /*00c0*/  LDC.64 R6, c[0x0][0x390] ;  /* 0x0000e400ff067b82 */ /* 0x000ee20000000a00 */
[----:B0-----:R-:W-:-:S06]  /*00d0*/  IMAD.WIDE R2, R9, 0x4, R2 ;  /* 0x0000000409027825 */ /* 0x001fcc00078e0202 */
[----:B-1----:R-:W4:Y:S01]  /*00e0*/  LDG.E R2, desc[UR4][R2.64] ;  /* 0x0000000402027981 */ /* 0x002f22000c1e1900 */
[----:B--2---:R-:W-:-:S06]  /*00f0*/  IMAD.WIDE R4, R9, 0x4, R4 ;  /* 0x0000000409047825 */ /* 0x004fcc00078e0204 */
[----:B------:R-:W4:Y:S01]  /*0100*/  LDG.E R5, desc[UR4][R4.64] ;  /* 0x0000000404057981 */ /* 0x000f22000c1e1900 */
[----:B---3--:R-:W-:-:S04]  /*0110*/  IMAD.WIDE R6, R9, 0x4, R6 ;  /* 0x0000000409067825 */ /* 0x008fc800078e0206 */
[----:B----4-:R-:W-:-:S05]  /*0120*/  FADD R9, R2, R5 ;  /* 0x0000000502097221 */ /* 0x010fca0000000000 */
[----:B------:R-:W-:Y:S01]  /*0130*/  STG.E desc[UR4][R6.64], R9 ;  /* 0x0000000906007986 */ /* 0x000fe2000c101904 */
[----:B------:R-:W-:Y:S05]  /*0140*/  EXIT ;  /* 0x000000000000794d */ /* 0x000fea0003800000 */
.L_x_5:
        /* <DEDUP_REMOVED lines=11> */
.L_x_7:


//--------------------- .nv.shared.reserved.0     --------------------------
	.section	.nv.shared.reserved.0,"aw",@nobits
	.weak		__nv_reservedSMEM_offset_0_alias
	.size		__nv_reservedSMEM_offset_0_alias, 0, 64
	.other		__nv_reservedSMEM_offset_0_alias,@"STO_CUDA_RESERVED_SHARED STV_DEFAULT"
__nv_reservedSMEM_offset_0_alias:
	.zero		0
	.zero		64


//--------------------- .nv.constant0._Z14cudaMatrixMultPfS_S_i --------------------------
	.section	.nv.constant0._Z14cudaMatrixMultPfS_S_i,"a",@progbits
	.sectionflags	@""
	.align	4
.nv.constant0._Z14cudaMatrixMultPfS_S_i:
	.zero		924


//--------------------- .nv.constant0._Z13cudaMatrixAddPfS_S_ii --------------------------
	.section	.nv.constant0._Z13cudaMatrixAddPfS_S_ii,"a",@progbits
	.sectionflags	@""
	.align	4
.nv.constant0._Z13cudaMatrixAddPfS_S_ii:
	.zero		928


//--------------------- SYMBOLS --------------------------

	.type		.nv.reservedSmem.offset0,@object
	.size		.nv.reservedSmem.offset0,0x4
